//
// Generated by NVIDIA NVVM Compiler
//
// Compiler Build ID: CL-36424714
// Cuda compilation tools, release 13.0, V13.0.88
// Based on NVVM 20.0.0
//

.version 9.0
.target sm_100
.address_size 64

	// .globl	_Z27hmpp_codelet__runMvt_loop0_ILj32ELj8EEvPfS0_S0_
.const .align 8 .b8 hmpp_constmem[2048];

.visible .entry _Z27hmpp_codelet__runMvt_loop0_ILj32ELj8EEvPfS0_S0_(
	.param .u64 .ptr .align 1 _Z27hmpp_codelet__runMvt_loop0_ILj32ELj8EEvPfS0_S0__param_0,
	.param .u64 .ptr .align 1 _Z27hmpp_codelet__runMvt_loop0_ILj32ELj8EEvPfS0_S0__param_1,
	.param .u64 .ptr .align 1 _Z27hmpp_codelet__runMvt_loop0_ILj32ELj8EEvPfS0_S0__param_2
)
{
	.reg .pred 	%p<3>;
	.reg .b32 	%r<16>;
	.reg .b32 	%f<52>;
	.reg .b64 	%rd<16>;

	ld.param.u64 	%rd6, [_Z27hmpp_codelet__runMvt_loop0_ILj32ELj8EEvPfS0_S0__param_0];
	ld.param.u64 	%rd7, [_Z27hmpp_codelet__runMvt_loop0_ILj32ELj8EEvPfS0_S0__param_1];
	ld.param.u64 	%rd8, [_Z27hmpp_codelet__runMvt_loop0_ILj32ELj8EEvPfS0_S0__param_2];
	mov.u32 	%r7, %ctaid.x;
	shl.b32 	%r8, %r7, 8;
	mov.u32 	%r9, %tid.y;
	shl.b32 	%r10, %r9, 5;
	mov.u32 	%r11, %tid.x;
	add.s32 	%r12, %r10, %r11;
	add.s32 	%r1, %r12, %r8;
	setp.gt.s32 	%p1, %r1, 4095;
	@%p1 bra 	$L__BB0_4;
	cvta.to.global.u64 	%rd9, %rd7;
	mul.wide.s32 	%rd10, %r1, 4;
	add.s64 	%rd1, %rd9, %rd10;
	shl.b32 	%r14, %r1, 12;
	ld.global.f32 	%f51, [%rd1];
	cvta.to.global.u64 	%rd11, %rd6;
	add.s64 	%rd2, %rd11, 32;
	cvta.to.global.u64 	%rd12, %rd8;
	add.s64 	%rd15, %rd12, 32;
	mov.b32 	%r15, 0;
$L__BB0_2:
	mul.wide.s32 	%rd13, %r14, 4;
	add.s64 	%rd14, %rd2, %rd13;
	ld.global.nc.f32 	%f4, [%rd14+-32];
	ld.global.nc.f32 	%f5, [%rd15+-32];
	fma.rn.f32 	%f6, %f4, %f5, %f51;
	ld.global.nc.f32 	%f7, [%rd14+-28];
	ld.global.nc.f32 	%f8, [%rd15+-28];
	fma.rn.f32 	%f9, %f7, %f8, %f6;
	ld.global.nc.f32 	%f10, [%rd14+-24];
	ld.global.nc.f32 	%f11, [%rd15+-24];
	fma.rn.f32 	%f12, %f10, %f11, %f9;
	ld.global.nc.f32 	%f13, [%rd14+-20];
	ld.global.nc.f32 	%f14, [%rd15+-20];
	fma.rn.f32 	%f15, %f13, %f14, %f12;
	ld.global.nc.f32 	%f16, [%rd14+-16];
	ld.global.nc.f32 	%f17, [%rd15+-16];
	fma.rn.f32 	%f18, %f16, %f17, %f15;
	ld.global.nc.f32 	%f19, [%rd14+-12];
	ld.global.nc.f32 	%f20, [%rd15+-12];
	fma.rn.f32 	%f21, %f19, %f20, %f18;
	ld.global.nc.f32 	%f22, [%rd14+-8];
	ld.global.nc.f32 	%f23, [%rd15+-8];
	fma.rn.f32 	%f24, %f22, %f23, %f21;
	ld.global.nc.f32 	%f25, [%rd14+-4];
	ld.global.nc.f32 	%f26, [%rd15+-4];
	fma.rn.f32 	%f27, %f25, %f26, %f24;
	ld.global.nc.f32 	%f28, [%rd14];
	ld.global.nc.f32 	%f29, [%rd15];
	fma.rn.f32 	%f30, %f28, %f29, %f27;
	ld.global.nc.f32 	%f31, [%rd14+4];
	ld.global.nc.f32 	%f32, [%rd15+4];
	fma.rn.f32 	%f33, %f31, %f32, %f30;
	ld.global.nc.f32 	%f34, [%rd14+8];
	ld.global.nc.f32 	%f35, [%rd15+8];
	fma.rn.f32 	%f36, %f34, %f35, %f33;
	ld.global.nc.f32 	%f37, [%rd14+12];
	ld.global.nc.f32 	%f38, [%rd15+12];
	fma.rn.f32 	%f39, %f37, %f38, %f36;
	ld.global.nc.f32 	%f40, [%rd14+16];
	ld.global.nc.f32 	%f41, [%rd15+16];
	fma.rn.f32 	%f42, %f40, %f41, %f39;
	ld.global.nc.f32 	%f43, [%rd14+20];
	ld.global.nc.f32 	%f44, [%rd15+20];
	fma.rn.f32 	%f45, %f43, %f44, %f42;
	ld.global.nc.f32 	%f46, [%rd14+24];
	ld.global.nc.f32 	%f47, [%rd15+24];
	fma.rn.f32 	%f48, %f46, %f47, %f45;
	ld.global.nc.f32 	%f49, [%rd14+28];
	ld.global.nc.f32 	%f50, [%rd15+28];
	fma.rn.f32 	%f51, %f49, %f50, %f48;
	add.s32 	%r15, %r15, 16;
	add.s32 	%r14, %r14, 16;
	add.s64 	%rd15, %rd15, 64;
	setp.ne.s32 	%p2, %r15, 4096;
	@%p2 bra 	$L__BB0_2;
	st.global.f32 	[%rd1], %f51;
$L__BB0_4:
	ret;

}
	// .globl	_Z27hmpp_codelet__runMvt_loop1_ILj32ELj8EEvPfS0_S0_
.visible .entry _Z27hmpp_codelet__runMvt_loop1_ILj32ELj8EEvPfS0_S0_(
	.param .u64 .ptr .align 1 _Z27hmpp_codelet__runMvt_loop1_ILj32ELj8EEvPfS0_S0__param_0,
	.param .u64 .ptr .align 1 _Z27hmpp_codelet__runMvt_loop1_ILj32ELj8EEvPfS0_S0__param_1,
	.param .u64 .ptr .align 1 _Z27hmpp_codelet__runMvt_loop1_ILj32ELj8EEvPfS0_S0__param_2
)
{
	.reg .pred 	%p<3>;
	.reg .b32 	%r<15>;
	.reg .b32 	%f<52>;
	.reg .b64 	%rd<16>;

	ld.param.u64 	%rd6, [_Z27hmpp_codelet__runMvt_loop1_ILj32ELj8EEvPfS0_S0__param_0];
	ld.param.u64 	%rd7, [_Z27hmpp_codelet__runMvt_loop1_ILj32ELj8EEvPfS0_S0__param_1];
	ld.param.u64 	%rd8, [_Z27hmpp_codelet__runMvt_loop1_ILj32ELj8EEvPfS0_S0__param_2];
	mov.u32 	%r6, %ctaid.x;
	shl.b32 	%r7, %r6, 8;
	mov.u32 	%r8, %tid.y;
	shl.b32 	%r9, %r8, 5;
	mov.u32 	%r10, %tid.x;
	add.s32 	%r11, %r9, %r10;
	add.s32 	%r13, %r11, %r7;
	setp.gt.s32 	%p1, %r13, 4095;
	@%p1 bra 	$L__BB1_4;
	cvta.to.global.u64 	%rd9, %rd7;
	mul.wide.s32 	%rd10, %r13, 4;
	add.s64 	%rd1, %rd9, %rd10;
	ld.global.f32 	%f51, [%rd1];
	cvta.to.global.u64 	%rd11, %rd6;
	add.s64 	%rd2, %rd11, 131072;
	cvta.to.global.u64 	%rd12, %rd8;
	add.s64 	%rd15, %rd12, 32;
	mov.b32 	%r14, 0;
$L__BB1_2:
	mul.wide.s32 	%rd13, %r13, 4;
	add.s64 	%rd14, %rd2, %rd13;
	ld.global.nc.f32 	%f4, [%rd14+-131072];
	ld.global.nc.f32 	%f5, [%rd15+-32];
	fma.rn.f32 	%f6, %f4, %f5, %f51;
	ld.global.nc.f32 	%f7, [%rd14+-114688];
	ld.global.nc.f32 	%f8, [%rd15+-28];
	fma.rn.f32 	%f9, %f7, %f8, %f6;
	ld.global.nc.f32 	%f10, [%rd14+-98304];
	ld.global.nc.f32 	%f11, [%rd15+-24];
	fma.rn.f32 	%f12, %f10, %f11, %f9;
	ld.global.nc.f32 	%f13, [%rd14+-81920];
	ld.global.nc.f32 	%f14, [%rd15+-20];
	fma.rn.f32 	%f15, %f13, %f14, %f12;
	ld.global.nc.f32 	%f16, [%rd14+-65536];
	ld.global.nc.f32 	%f17, [%rd15+-16];
	fma.rn.f32 	%f18, %f16, %f17, %f15;
	ld.global.nc.f32 	%f19, [%rd14+-49152];
	ld.global.nc.f32 	%f20, [%rd15+-12];
	fma.rn.f32 	%f21, %f19, %f20, %f18;
	ld.global.nc.f32 	%f22, [%rd14+-32768];
	ld.global.nc.f32 	%f23, [%rd15+-8];
	fma.rn.f32 	%f24, %f22, %f23, %f21;
	ld.global.nc.f32 	%f25, [%rd14+-16384];
	ld.global.nc.f32 	%f26, [%rd15+-4];
	fma.rn.f32 	%f27, %f25, %f26, %f24;
	ld.global.nc.f32 	%f28, [%rd14];
	ld.global.nc.f32 	%f29, [%rd15];
	fma.rn.f32 	%f30, %f28, %f29, %f27;
	ld.global.nc.f32 	%f31, [%rd14+16384];
	ld.global.nc.f32 	%f32, [%rd15+4];
	fma.rn.f32 	%f33, %f31, %f32, %f30;
	ld.global.nc.f32 	%f34, [%rd14+32768];
	ld.global.nc.f32 	%f35, [%rd15+8];
	fma.rn.f32 	%f36, %f34, %f35, %f33;
	ld.global.nc.f32 	%f37, [%rd14+49152];
	ld.global.nc.f32 	%f38, [%rd15+12];
	fma.rn.f32 	%f39, %f37, %f38, %f36;
	ld.global.nc.f32 	%f40, [%rd14+65536];
	ld.global.nc.f32 	%f41, [%rd15+16];
	fma.rn.f32 	%f42, %f40, %f41, %f39;
	ld.global.nc.f32 	%f43, [%rd14+81920];
	ld.global.nc.f32 	%f44, [%rd15+20];
	fma.rn.f32 	%f45, %f43, %f44, %f42;
	ld.global.nc.f32 	%f46, [%rd14+98304];
	ld.global.nc.f32 	%f47, [%rd15+24];
	fma.rn.f32 	%f48, %f46, %f47, %f45;
	ld.global.nc.f32 	%f49, [%rd14+114688];
	ld.global.nc.f32 	%f50, [%rd15+28];
	fma.rn.f32 	%f51, %f49, %f50, %f48;
	add.s32 	%r14, %r14, 16;
	add.s32 	%r13, %r13, 65536;
	add.s64 	%rd15, %rd15, 64;
	setp.ne.s32 	%p2, %r14, 4096;
	@%p2 bra 	$L__BB1_2;
	st.global.f32 	[%rd1], %f51;
$L__BB1_4:
	ret;

}


// ===== COMPILED SASS (sm_100) =====

	.target	sm_100

	.elftype	@"ET_EXEC"


//--------------------- .note.nv.tkinfo           --------------------------
	.section	.note.nv.tkinfo,"",@"SHT_NOTE"
	.sectionflags	@"SHF_NOTE_NV_TKINFO"
	.tkinfo
        /*0018*/ 	.word	0x00000002
        /*0030*/ 	.string	""
        /*0030*/ 	.string	"ptxas"
        /*0030*/ 	.string	"Cuda compilation tools, release 13.0, V13.0.88"
        /*0030*/ 	.string	"Build cuda_13.0.r13.0/compiler.36424714_0"
        /*0030*/ 	.string	"-arch sm_100 -m 64 "



//--------------------- .note.nv.cuinfo           --------------------------
	.section	.note.nv.cuinfo,"",@"SHT_NOTE"
	.sectionflags	@"SHF_NOTE_NV_CUINFO"
        /*0018*/ 	.short	0x0002
        /*001a*/ 	.short	0x0064
        /*001c*/ 	.short	0x0082
	.zero		2


//--------------------- .nv.info                  --------------------------
	.section	.nv.info,"",@"SHT_CUDA_INFO"
	.align	4


	//----- nvinfo : EIATTR_REGCOUNT
	.align		4
        /*0000*/ 	.byte	0x04, 0x2f
        /*0002*/ 	.short	(.L_2 - .L_1)
	.align		4
.L_1:
        /*0004*/ 	.word	index@(_Z27hmpp_codelet__runMvt_loop0_ILj32ELj8EEvPfS0_S0_)
        /*0008*/ 	.word	0x0000001f


	//----- nvinfo : EIATTR_FRAME_SIZE
	.align		4
.L_2:
        /*000c*/ 	.byte	0x04, 0x11
        /*000e*/ 	.short	(.L_4 - .L_3)
	.align		4
.L_3:
        /*0010*/ 	.word	index@(_Z27hmpp_codelet__runMvt_loop0_ILj32ELj8EEvPfS0_S0_)
        /*0014*/ 	.word	0x00000000


	//----- nvinfo : EIATTR_REGCOUNT
	.align		4
.L_4:
        /*0018*/ 	.byte	0x04, 0x2f
        /*001a*/ 	.short	(.L_6 - .L_5)
	.align		4
.L_5:
        /*001c*/ 	.word	index@(_Z27hmpp_codelet__runMvt_loop1_ILj32ELj8EEvPfS0_S0_)
        /*0020*/ 	.word	0x0000001f


	//----- nvinfo : EIATTR_FRAME_SIZE
	.align		4
.L_6:
        /*0024*/ 	.byte	0x04, 0x11
        /*0026*/ 	.short	(.L_8 - .L_7)
	.align		4
.L_7:
        /*0028*/ 	.word	index@(_Z27hmpp_codelet__runMvt_loop1_ILj32ELj8EEvPfS0_S0_)
        /*002c*/ 	.word	0x00000000


	//----- nvinfo : EIATTR_MIN_STACK_SIZE
	.align		4
.L_8:
        /*0030*/ 	.byte	0x04, 0x12
        /*0032*/ 	.short	(.L_10 - .L_9)
	.align		4
.L_9:
        /*0034*/ 	.word	index@(_Z27hmpp_codelet__runMvt_loop1_ILj32ELj8EEvPfS0_S0_)
        /*0038*/ 	.word	0x00000000


	//----- nvinfo : EIATTR_MIN_STACK_SIZE
	.align		4
.L_10:
        /*003c*/ 	.byte	0x04, 0x12
        /*003e*/ 	.short	(.L_12 - .L_11)
	.align		4
.L_11:
        /*0040*/ 	.word	index@(_Z27hmpp_codelet__runMvt_loop0_ILj32ELj8EEvPfS0_S0_)
        /*0044*/ 	.word	0x00000000
.L_12:


//--------------------- .nv.compat                --------------------------
	.section	.nv.compat,"",@"SHT_CUDA_COMPAT_INFO"
	.align	4
        /*0000*/ 	.byte	0x02, 0x09, 0x00, 0x00, 0x02, 0x02, 0x01, 0x00, 0x02, 0x05, 0x05, 0x00, 0x03, 0x07, 0x01, 0x01
        /*0010*/ 	.byte	0x02, 0x03, 0x00, 0x00, 0x02, 0x06, 0x01, 0x00, 0x04, 0x0b, 0x08, 0x00, 0x09, 0x00, 0x00, 0x00
        /*0020*/ 	.byte	0x00, 0x00, 0x00, 0x00


//--------------------- .nv.info._Z27hmpp_codelet__runMvt_loop1_ILj32ELj8EEvPfS0_S0_ --------------------------
	.section	.nv.info._Z27hmpp_codelet__runMvt_loop1_ILj32ELj8EEvPfS0_S0_,"",@"SHT_CUDA_INFO"
	.sectionflags	@""
	.align	4


	//----- nvinfo : EIATTR_CUDA_API_VERSION
	.align		4
        /*0000*/ 	.byte	0x04, 0x37
        /*0002*/ 	.short	(.L_14 - .L_13)
.L_13:
        /*0004*/ 	.word	0x00000082


	//----- nvinfo : EIATTR_KPARAM_INFO
	.align		4
.L_14:
        /*0008*/ 	.byte	0x04, 0x17
        /*000a*/ 	.short	(.L_16 - .L_15)
.L_15:
        /*000c*/ 	.word	0x00000000
        /*0010*/ 	.short	0x0002
        /*0012*/ 	.short	0x0010
        /*0014*/ 	.byte	0x00, 0xf5, 0x21, 0x00


	//----- nvinfo : EIATTR_KPARAM_INFO
	.align		4
.L_16:
        /*0018*/ 	.byte	0x04, 0x17
        /*001a*/ 	.short	(.L_18 - .L_17)
.L_17:
        /*001c*/ 	.word	0x00000000
        /*0020*/ 	.short	0x0001
        /*0022*/ 	.short	0x0008
        /*0024*/ 	.byte	0x00, 0xf5, 0x21, 0x00


	//----- nvinfo : EIATTR_KPARAM_INFO
	.align		4
.L_18:
        /*0028*/ 	.byte	0x04, 0x17
        /*002a*/ 	.short	(.L_20 - .L_19)
.L_19:
        /*002c*/ 	.word	0x00000000
        /*0030*/ 	.short	0x0000
        /*0032*/ 	.short	0x0000
        /*0034*/ 	.byte	0x00, 0xf5, 0x21, 0x00


	//----- nvinfo : EIATTR_SPARSE_MMA_MASK
	.align		4
.L_20:
        /*0038*/ 	.byte	0x03, 0x50
        /*003a*/ 	.short	0x0000


	//----- nvinfo : EIATTR_MAXREG_COUNT
	.align		4
        /*003c*/ 	.byte	0x03, 0x1b
        /*003e*/ 	.short	0x00ff


	//----- nvinfo : EIATTR_MERCURY_ISA_VERSION
	.align		4
        /*0040*/ 	.byte	0x03, 0x5f
        /*0042*/ 	.short	0x0101


	//----- nvinfo : EIATTR_VRC_CTA_INIT_COUNT
	.align		4
        /*0044*/ 	.byte	0x02, 0x4a
	.zero		1
	.zero		1


	//----- nvinfo : EIATTR_EXIT_INSTR_OFFSETS
	.align		4
        /*0048*/ 	.byte	0x04, 0x1c
        /*004a*/ 	.short	(.L_22 - .L_21)


	//   ....[0]....
.L_21:
        /*004c*/ 	.word	0x00000070


	//   ....[1]....
        /*0050*/ 	.word	0x000004f0


	//----- nvinfo : EIATTR_CBANK_PARAM_SIZE
	.align		4
.L_22:
        /*0054*/ 	.byte	0x03, 0x19
        /*0056*/ 	.short	0x0018


	//----- nvinfo : EIATTR_PARAM_CBANK
	.align		4
        /*0058*/ 	.byte	0x04, 0x0a
        /*005a*/ 	.short	(.L_24 - .L_23)
	.align		4
.L_23:
        /*005c*/ 	.word	index@(.nv.constant0._Z27hmpp_codelet__runMvt_loop1_ILj32ELj8EEvPfS0_S0_)
        /*0060*/ 	.short	0x0380
        /*0062*/ 	.short	0x0018


	//----- nvinfo : EIATTR_SW_WAR
	.align		4
.L_24:
        /*0064*/ 	.byte	0x04, 0x36
        /*0066*/ 	.short	(.L_26 - .L_25)
.L_25:
        /*0068*/ 	.word	0x00000008
.L_26:


//--------------------- .nv.info._Z27hmpp_codelet__runMvt_loop0_ILj32ELj8EEvPfS0_S0_ --------------------------
	.section	.nv.info._Z27hmpp_codelet__runMvt_loop0_ILj32ELj8EEvPfS0_S0_,"",@"SHT_CUDA_INFO"
	.sectionflags	@""
	.align	4


	//----- nvinfo : EIATTR_CUDA_API_VERSION
	.align		4
        /*0000*/ 	.byte	0x04, 0x37
        /*0002*/ 	.short	(.L_28 - .L_27)
.L_27:
        /*0004*/ 	.word	0x00000082


	//----- nvinfo : EIATTR_KPARAM_INFO
	.align		4
.L_28:
        /*0008*/ 	.byte	0x04, 0x17
        /*000a*/ 	.short	(.L_30 - .L_29)
.L_29:
        /*000c*/ 	.word	0x00000000
        /*0010*/ 	.short	0x0002
        /*0012*/ 	.short	0x0010
        /*0014*/ 	.byte	0x00, 0xf5, 0x21, 0x00


	//----- nvinfo : EIATTR_KPARAM_INFO
	.align		4
.L_30:
        /*0018*/ 	.byte	0x04, 0x17
        /*001a*/ 	.short	(.L_32 - .L_31)
.L_31:
        /*001c*/ 	.word	0x00000000
        /*0020*/ 	.short	0x0001
        /*0022*/ 	.short	0x0008
        /*0024*/ 	.byte	0x00, 0xf5, 0x21, 0x00


	//----- nvinfo : EIATTR_KPARAM_INFO
	.align		4
.L_32:
        /*0028*/ 	.byte	0x04, 0x17
        /*002a*/ 	.short	(.L_34 - .L_33)
.L_33:
        /*002c*/ 	.word	0x00000000
        /*0030*/ 	.short	0x0000
        /*0032*/ 	.short	0x0000
        /*0034*/ 	.byte	0x00, 0xf5, 0x21, 0x00


	//----- nvinfo : EIATTR_SPARSE_MMA_MASK
	.align		4
.L_34:
        /*0038*/ 	.byte	0x03, 0x50
        /*003a*/ 	.short	0x0000


	//----- nvinfo : EIATTR_MAXREG_COUNT
	.align		4
        /*003c*/ 	.byte	0x03, 0x1b
        /*003e*/ 	.short	0x00ff


	//----- nvinfo : EIATTR_MERCURY_ISA_VERSION
	.align		4
        /*0040*/ 	.byte	0x03, 0x5f
        /*0042*/ 	.short	0x0101


	//----- nvinfo : EIATTR_VRC_CTA_INIT_COUNT
	.align		4
        /*0044*/ 	.byte	0x02, 0x4a
	.zero		1
	.zero		1


	//----- nvinfo : EIATTR_EXIT_INSTR_OFFSETS
	.align		4
        /*0048*/ 	.byte	0x04, 0x1c
        /*004a*/ 	.short	(.L_36 - .L_35)


	//   ....[0]....
.L_35:
        /*004c*/ 	.word	0x00000070


	//   ....[1]....
        /*0050*/ 	.word	0x00000500


	//----- nvinfo : EIATTR_CBANK_PARAM_SIZE
	.align		4
.L_36:
        /*0054*/ 	.byte	0x03, 0x19
        /*0056*/ 	.short	0x0018


	//----- nvinfo : EIATTR_PARAM_CBANK
	.align		4
        /*0058*/ 	.byte	0x04, 0x0a
        /*005a*/ 	.short	(.L_38 - .L_37)
	.align		4
.L_37:
        /*005c*/ 	.word	index@(.nv.constant0._Z27hmpp_codelet__runMvt_loop0_ILj32ELj8EEvPfS0_S0_)
        /*0060*/ 	.short	0x0380
        /*0062*/ 	.short	0x0018


	//----- nvinfo : EIATTR_SW_WAR
	.align		4
.L_38:
        /*0064*/ 	.byte	0x04, 0x36
        /*0066*/ 	.short	(.L_40 - .L_39)
.L_39:
        /*0068*/ 	.word	0x00000008
.L_40:


//--------------------- .nv.callgraph             --------------------------
	.section	.nv.callgraph,"",@"SHT_CUDA_CALLGRAPH"
	.align	4
	.sectionentsize	8
	.align		4
        /*0000*/ 	.word	0x00000000
	.align		4
        /*0004*/ 	.word	0xffffffff
	.align		4
        /*0008*/ 	.word	0x00000000
	.align		4
        /*000c*/ 	.word	0xfffffffe
	.align		4
        /*0010*/ 	.word	0x00000000
	.align		4
        /*0014*/ 	.word	0xfffffffd
	.align		4
        /*0018*/ 	.word	0x00000000
	.align		4
        /*001c*/ 	.word	0xfffffffc


//--------------------- .nv.constant3             --------------------------
	.section	.nv.constant3,"a",@progbits
	.align	8
.nv.constant3:
	.type		hmpp_constmem,@object
	.size		hmpp_constmem,(.L_0 - hmpp_constmem)
hmpp_constmem:
	.zero		2048
.L_0:


//--------------------- .text._Z27hmpp_codelet__runMvt_loop1_ILj32ELj8EEvPfS0_S0_ --------------------------
	.section	.text._Z27hmpp_codelet__runMvt_loop1_ILj32ELj8EEvPfS0_S0_,"ax",@progbits
	.align	128
        .global         _Z27hmpp_codelet__runMvt_loop1_ILj32ELj8EEvPfS0_S0_
        .type           _Z27hmpp_codelet__runMvt_loop1_ILj32ELj8EEvPfS0_S0_,@function
        .size           _Z27hmpp_codelet__runMvt_loop1_ILj32ELj8EEvPfS0_S0_,(.L_x_4 - _Z27hmpp_codelet__runMvt_loop1_ILj32ELj8EEvPfS0_S0_)
        .other          _Z27hmpp_codelet__runMvt_loop1_ILj32ELj8EEvPfS0_S0_,@"STO_CUDA_ENTRY STV_DEFAULT"
_Z27hmpp_codelet__runMvt_loop1_ILj32ELj8EEvPfS0_S0_:
.text._Z27hmpp_codelet__runMvt_loop1_ILj32ELj8EEvPfS0_S0_:
[----:B------:R-:W-:Y:S01]  /*0000*/  LDC R1, c[0x0][0x37c] ;  /* 0x0000df00ff017b82 */ /* 0x000fe20000000800 */
[----:B------:R-:W0:Y:S01]  /*0010*/  S2R R0, SR_TID.Y ;  /* 0x0000000000007919 */ /* 0x000e220000002200 */
[----:B------:R-:W0:Y:S01]  /*0020*/  S2R R5, SR_TID.X ;  /* 0x0000000000057919 */ /* 0x000e220000002100 */
[----:B------:R-:W1:Y:S01]  /*0030*/  S2R R3, SR_CTAID.X ;  /* 0x0000000000037919 */ /* 0x000e620000002500 */
[----:B0-----:R-:W-:-:S04]  /*0040*/  LEA R0, R0, R5, 0x5 ;  /* 0x0000000500007211 */ /* 0x001fc800078e28ff */
[----:B-1----:R-:W-:-:S04]  /*0050*/  LEA R0, R3, R0, 0x8 ;  /* 0x0000000003007211 */ /* 0x002fc800078e40ff */
[----:B------:R-:W-:-:S13]  /*0060*/  ISETP.GT.AND P0, PT, R0, 0xfff, PT ;  /* 0x00000fff0000780c */ /* 0x000fda0003f04270 */
[----:B------:R-:W-:Y:S05]  /*0070*/  @P0 EXIT ;  /* 0x000000000000094d */ /* 0x000fea0003800000 */
[----:B------:R-:W0:Y:S01]  /*0080*/  LDC.64 R4, c[0x0][0x388] ;  /* 0x0000e200ff047b82 */ /* 0x000e220000000a00 */
[----:B------:R-:W1:Y:S01]  /*0090*/  LDCU.64 UR8, c[0x0][0x358] ;  /* 0x00006b00ff0877ac */ /* 0x000e620008000a00 */
[----:B------:R-:W2:Y:S01]  /*00a0*/  LDCU.64 UR4, c[0x0][0x390] ;  /* 0x00007200ff0477ac */ /* 0x000ea20008000a00 */
[----:B------:R-:W3:Y:S01]  /*00b0*/  LDCU.64 UR6, c[0x0][0x380] ;  /* 0x00007000ff0677ac */ /* 0x000ee20008000a00 */
[----:B0-----:R-:W-:-:S05]  /*00c0*/  IMAD.WIDE R4, R0, 0x4, R4 ;  /* 0x0000000400047825 */ /* 0x001fca00078e0204 */
[----:B-1----:R0:W5:Y:S01]  /*00d0*/  LDG.E R27, desc[UR8][R4.64] ;  /* 0x00000008041b7981 */ /* 0x002162000c1e1900 */
[----:B--2---:R-:W-:Y:S02]  /*00e0*/  UIADD3 UR4, UP1, UPT, UR4, 0x20, URZ ;  /* 0x0000002004047890 */ /* 0x004fe4000ff3e0ff */
[----:B---3--:R-:W-:Y:S02]  /*00f0*/  UIADD3 UR6, UP0, UPT, UR6, 0x20000, URZ ;  /* 0x0002000006067890 */ /* 0x008fe4000ff1e0ff */
[----:B------:R-:W-:Y:S02]  /*0100*/  UIADD3.X UR5, UPT, UPT, URZ, UR5, URZ, UP1, !UPT ;  /* 0x00000005ff057290 */ /* 0x000fe40008ffe4ff */
[----:B------:R-:W-:Y:S01]  /*0110*/  MOV R2, UR4 ;  /* 0x0000000400027c02 */ /* 0x000fe20008000f00 */
[----:B------:R-:W-:Y:S01]  /*0120*/  UIADD3.X UR7, UPT, UPT, URZ, UR7, URZ, UP0, !UPT ;  /* 0x00000007ff077290 */ /* 0x000fe200087fe4ff */
[----:B------:R-:W-:Y:S02]  /*0130*/  UMOV UR4, URZ ;  /* 0x000000ff00047c82 */ /* 0x000fe40008000000 */
[----:B0-----:R-:W-:-:S09]  /*0140*/  MOV R3, UR5 ;  /* 0x0000000500037c02 */ /* 0x001fd20008000f00 */
.L_x_0:
[----:B------:R-:W-:Y:S01]  /*0150*/  MOV R6, UR6 ;  /* 0x0000000600067c02 */ /* 0x000fe20008000f00 */
[----:B------:R-:W2:Y:S01]  /*0160*/  LDG.E.CONSTANT R9, desc[UR8][R2.64+-0x20] ;  /* 0xffffe00802097981 */ /* 0x000ea2000c1e9900 */
[----:B------:R-:W-:-:S03]  /*0170*/  MOV R7, UR7 ;  /* 0x0000000700077c02 */ /* 0x000fc60008000f00 */
[----:B------:R-:W3:Y:S01]  /*0180*/  LDG.E.CONSTANT R25, desc[UR8][R2.64+-0x1c] ;  /* 0xffffe40802197981 */ /* 0x000ee2000c1e9900 */
[----:B------:R-:W-:-:S03]  /*0190*/  IMAD.WIDE R6, R0, 0x4, R6 ;  /* 0x0000000400067825 */ /* 0x000fc600078e0206 */
[----:B------:R-:W4:Y:S04]  /*01a0*/  LDG.E.CONSTANT R16, desc[UR8][R2.64+-0x18] ;  /* 0xffffe80802107981 */ /* 0x000f28000c1e9900 */
[----:B------:R-:W2:Y:S04]  /*01b0*/  LDG.E.CONSTANT R10, desc[UR8][R6.64+-0x20000] ;  /* 0xfe000008060a7981 */ /* 0x000ea8000c1e9900 */
[----:B------:R-:W3:Y:S04]  /*01c0*/  LDG.E.CONSTANT R24, desc[UR8][R6.64+-0x1c000] ;  /* 0xfe40000806187981 */ /* 0x000ee8000c1e9900 */
[----:B------:R-:W4:Y:S04]  /*01d0*/  LDG.E.CONSTANT R17, desc[UR8][R6.64+-0x18000] ;  /* 0xfe80000806117981 */ /* 0x000f28000c1e9900 */
        /* <DEDUP_REMOVED lines=12> */
[----:B------:R-:W4:Y:S01]  /*02a0*/  LDG.E.CONSTANT R26, desc[UR8][R6.64+0x1c000] ;  /* 0x01c00008061a7981 */ /* 0x000f22000c1e9900 */
[----:B--2--5:R-:W-:-:S03]  /*02b0*/  FFMA R9, R10, R9, R27 ;  /* 0x000000090a097223 */ /* 0x024fc6000000001b */
[----:B------:R-:W2:Y:S01]  /*02c0*/  LDG.E.CONSTANT R10, desc[UR8][R2.64+0x4] ;  /* 0x00000408020a7981 */ /* 0x000ea2000c1e9900 */
[----:B---3--:R-:W-:-:S03]  /*02d0*/  FFMA R24, R24, R25, R9 ;  /* 0x0000001918187223 */ /* 0x008fc60000000009 */
[----:B------:R-:W2:Y:S01]  /*02e0*/  LDG.E.CONSTANT R9, desc[UR8][R6.64+0x4000] ;  /* 0x0040000806097981 */ /* 0x000ea2000c1e9900 */
[----:B----4-:R-:W-:-:S03]  /*02f0*/  FFMA R24, R17, R16, R24 ;  /* 0x0000001011187223 */ /* 0x010fc60000000018 */
[----:B------:R-:W3:Y:S04]  /*0300*/  LDG.E.CONSTANT R17, desc[UR8][R2.64+0x8] ;  /* 0x0000080802117981 */ /* 0x000ee8000c1e9900 */
[----:B------:R-:W3:Y:S01]  /*0310*/  LDG.E.CONSTANT R16, desc[UR8][R6.64+0x8000] ;  /* 0x0080000806107981 */ /* 0x000ee2000c1e9900 */
[----:B------:R-:W-:-:S03]  /*0320*/  FFMA R24, R19, R18, R24 ;  /* 0x0000001213187223 */ /* 0x000fc60000000018 */
[----:B------:R-:W4:Y:S04]  /*0330*/  LDG.E.CONSTANT R19, desc[UR8][R2.64+0xc] ;  /* 0x00000c0802137981 */ /* 0x000f28000c1e9900 */
[----:B------:R-:W4:Y:S01]  /*0340*/  LDG.E.CONSTANT R18, desc[UR8][R6.64+0xc000] ;  /* 0x00c0000806127981 */ /* 0x000f22000c1e9900 */
[----:B------:R-:W-:-:S03]  /*0350*/  FFMA R24, R23, R22, R24 ;  /* 0x0000001617187223 */ /* 0x000fc60000000018 */
[----:B------:R-:W4:Y:S04]  /*0360*/  LDG.E.CONSTANT R22, desc[UR8][R2.64+0x10] ;  /* 0x0000100802167981 */ /* 0x000f28000c1e9900 */
[----:B------:R-:W4:Y:S01]  /*0370*/  LDG.E.CONSTANT R23, desc[UR8][R6.64+0x10000] ;  /* 0x0100000806177981 */ /* 0x000f22000c1e9900 */
[----:B------:R-:W-:-:S03]  /*0380*/  FFMA R28, R21, R20, R24 ;  /* 0x00000014151c7223 */ /* 0x000fc60000000018 */
[----:B------:R-:W4:Y:S04]  /*0390*/  LDG.E.CONSTANT R25, desc[UR8][R2.64+0x14] ;  /* 0x0000140802197981 */ /* 0x000f28000c1e9900 */
[----:B------:R-:W4:Y:S04]  /*03a0*/  LDG.E.CONSTANT R24, desc[UR8][R6.64+0x14000] ;  /* 0x0140000806187981 */ /* 0x000f28000c1e9900 */
[----:B------:R-:W4:Y:S04]  /*03b0*/  LDG.E.CONSTANT R20, desc[UR8][R2.64+0x18] ;  /* 0x0000180802147981 */ /* 0x000f28000c1e9900 */
[----:B------:R-:W4:Y:S04]  /*03c0*/  LDG.E.CONSTANT R21, desc[UR8][R6.64+0x18000] ;  /* 0x0180000806157981 */ /* 0x000f28000c1e9900 */
[----:B------:R0:W4:Y:S01]  /*03d0*/  LDG.E.CONSTANT R27, desc[UR8][R2.64+0x1c] ;  /* 0x00001c08021b7981 */ /* 0x000122000c1e9900 */
[----:B------:R-:W-:-:S04]  /*03e0*/  FFMA R8, R15, R8, R28 ;  /* 0x000000080f087223 */ /* 0x000fc8000000001c */
[----:B------:R-:W-:-:S04]  /*03f0*/  FFMA R8, R13, R14, R8 ;  /* 0x0000000e0d087223 */ /* 0x000fc80000000008 */
[----:B------:R-:W-:Y:S01]  /*0400*/  FFMA R8, R11, R12, R8 ;  /* 0x0000000c0b087223 */ /* 0x000fe20000000008 */
[----:B------:R-:W-:-:S04]  /*0410*/  UIADD3 UR4, UPT, UPT, UR4, 0x10, URZ ;  /* 0x0000001004047890 */ /* 0x000fc8000fffe0ff */
[----:B------:R-:W-:Y:S01]  /*0420*/  UISETP.NE.AND UP0, UPT, UR4, 0x1000, UPT ;  /* 0x000010000400788c */ /* 0x000fe2000bf05270 */
[----:B0-----:R-:W-:Y:S02]  /*0430*/  IADD3 R2, P0, PT, R2, 0x40, RZ ;  /* 0x0000004002027810 */ /* 0x001fe40007f1e0ff */
[----:B------:R-:W-:Y:S02]  /*0440*/  IADD3 R0, PT, PT, R0, 0x10000, RZ ;  /* 0x0001000000007810 */ /* 0x000fe40007ffe0ff */
[----:B------:R-:W-:Y:S01]  /*0450*/  IADD3.X R3, PT, PT, RZ, R3, RZ, P0, !PT ;  /* 0x00000003ff037210 */ /* 0x000fe200007fe4ff */
[----:B--2---:R-:W-:-:S04]  /*0460*/  FFMA R9, R9, R10, R8 ;  /* 0x0000000a09097223 */ /* 0x004fc80000000008 */
[----:B---3--:R-:W-:-:S04]  /*0470*/  FFMA R9, R16, R17, R9 ;  /* 0x0000001110097223 */ /* 0x008fc80000000009 */
[----:B----4-:R-:W-:-:S04]  /*0480*/  FFMA R18, R18, R19, R9 ;  /* 0x0000001312127223 */ /* 0x010fc80000000009 */
[----:B------:R-:W-:-:S04]  /*0490*/  FFMA R23, R23, R22, R18 ;  /* 0x0000001617177223 */ /* 0x000fc80000000012 */
[----:B------:R-:W-:-:S04]  /*04a0*/  FFMA R24, R24, R25, R23 ;  /* 0x0000001918187223 */ /* 0x000fc80000000017 */
[----:B------:R-:W-:-:S04]  /*04b0*/  FFMA R21, R21, R20, R24 ;  /* 0x0000001415157223 */ /* 0x000fc80000000018 */
[----:B------:R-:W-:Y:S01]  /*04c0*/  FFMA R27, R26, R27, R21 ;  /* 0x0000001b1a1b7223 */ /* 0x000fe20000000015 */
[----:B------:R-:W-:Y:S06]  /*04d0*/  BRA.U UP0, `(.L_x_0) ;  /* 0xfffffffd001c7547 */ /* 0x000fec000b83ffff */
[----:B------:R-:W-:Y:S01]  /*04e0*/  STG.E desc[UR8][R4.64], R27 ;  /* 0x0000001b04007986 */ /* 0x000fe2000c101908 */
[----:B------:R-:W-:Y:S05]  /*04f0*/  EXIT ;  /* 0x000000000000794d */ /* 0x000fea0003800000 */
.L_x_1:
[----:B------:R-:W-:-:S00]  /*0500*/  BRA `(.L_x_1) ;  /* 0xfffffffc00fc7947 */ /* 0x000fc0000383ffff */
[----:B------:R-:W-:-:S00]  /*0510*/  NOP ;  /* 0x0000000000007918 */ /* 0x000fc00000000000 */
        /* <DEDUP_REMOVED lines=14> */
.L_x_4:


//--------------------- .text._Z27hmpp_codelet__runMvt_loop0_ILj32ELj8EEvPfS0_S0_ --------------------------
	.section	.text._Z27hmpp_codelet__runMvt_loop0_ILj32ELj8EEvPfS0_S0_,"ax",@progbits
	.align	128
        .global         _Z27hmpp_codelet__runMvt_loop0_ILj32ELj8EEvPfS0_S0_
        .type           _Z27hmpp_codelet__runMvt_loop0_ILj32ELj8EEvPfS0_S0_,@function
        .size           _Z27hmpp_codelet__runMvt_loop0_ILj32ELj8EEvPfS0_S0_,(.L_x_5 - _Z27hmpp_codelet__runMvt_loop0_ILj32ELj8EEvPfS0_S0_)
        .other          _Z27hmpp_codelet__runMvt_loop0_ILj32ELj8EEvPfS0_S0_,@"STO_CUDA_ENTRY STV_DEFAULT"
_Z27hmpp_codelet__runMvt_loop0_ILj32ELj8EEvPfS0_S0_:
.text._Z27hmpp_codelet__runMvt_loop0_ILj32ELj8EEvPfS0_S0_:
        /* <DEDUP_REMOVED lines=14> */
[----:B--2---:R-:W-:Y:S01]  /*00e0*/  UIADD3 UR4, UP1, UPT, UR4, 0x20, URZ ;  /* 0x0000002004047890 */ /* 0x004fe2000ff3e0ff */
[----:B------:R-:W-:Y:S01]  /*00f0*/  SHF.L.U32 R0, R5, 0xc, RZ ;  /* 0x0000000c05007819 */ /* 0x000fe200000006ff */
[----:B---3--:R-:W-:Y:S02]  /*0100*/  UIADD3 UR6, UP0, UPT, UR6, 0x20, URZ ;  /* 0x0000002006067890 */ /* 0x008fe4000ff1e0ff */
[----:B------:R-:W-:Y:S02]  /*0110*/  UIADD3.X UR5, UPT, UPT, URZ, UR5, URZ, UP1, !UPT ;  /* 0x00000005ff057290 */ /* 0x000fe40008ffe4ff */
[----:B------:R-:W-:Y:S01]  /*0120*/  MOV R4, UR4 ;  /* 0x0000000400047c02 */ /* 0x000fe20008000f00 */
[----:B------:R-:W-:Y:S01]  /*0130*/  UIADD3.X UR7, UPT, UPT, URZ, UR7, URZ, UP0, !UPT ;  /* 0x00000007ff077290 */ /* 0x000fe200087fe4ff */
[----:B------:R-:W-:Y:S02]  /*0140*/  UMOV UR4, URZ ;  /* 0x000000ff00047c82 */ /* 0x000fe40008000000 */
[----:B0-----:R-:W-:-:S09]  /*0150*/  MOV R5, UR5 ;  /* 0x0000000500057c02 */ /* 0x001fd20008000f00 */
.L_x_2:
        /* <DEDUP_REMOVED lines=59> */
.L_x_3:
        /* <DEDUP_REMOVED lines=15> */
.L_x_5:


//--------------------- .nv.shared.reserved.0     --------------------------
	.section	.nv.shared.reserved.0,"aw",@nobits
	.weak		__nv_reservedSMEM_offset_0_alias
	.size		__nv_reservedSMEM_offset_0_alias, 0, 64
	.other		__nv_reservedSMEM_offset_0_alias,@"STO_CUDA_RESERVED_SHARED STV_DEFAULT"
__nv_reservedSMEM_offset_0_alias:
	.zero		0
	.zero		64


//--------------------- .nv.constant0._Z27hmpp_codelet__runMvt_loop1_ILj32ELj8EEvPfS0_S0_ --------------------------
	.section	.nv.constant0._Z27hmpp_codelet__runMvt_loop1_ILj32ELj8EEvPfS0_S0_,"a",@progbits
	.sectionflags	@""
	.align	4
.nv.constant0._Z27hmpp_codelet__runMvt_loop1_ILj32ELj8EEvPfS0_S0_:
	.zero		920


//--------------------- .nv.constant0._Z27hmpp_codelet__runMvt_loop0_ILj32ELj8EEvPfS0_S0_ --------------------------
	.section	.nv.constant0._Z27hmpp_codelet__runMvt_loop0_ILj32ELj8EEvPfS0_S0_,"a",@progbits
	.sectionflags	@""
	.align	4
.nv.constant0._Z27hmpp_codelet__runMvt_loop0_ILj32ELj8EEvPfS0_S0_:
	.zero		920


//--------------------- SYMBOLS --------------------------

	.type		.nv.reservedSmem.offset0,@object
	.size		.nv.reservedSmem.offset0,0x4
